//
// Generated by NVIDIA NVVM Compiler
//
// Compiler Build ID: CL-36424714
// Cuda compilation tools, release 13.0, V13.0.88
// Based on NVVM 20.0.0
//

.version 9.0
.target sm_100
.address_size 64

	// .globl	_Z10TestKernelPyi
// _ZZ10TestKernelPyiE11shared_data has been demoted

.visible .entry _Z10TestKernelPyi(
	.param .u64 .ptr .align 1 _Z10TestKernelPyi_param_0,
	.param .u32 _Z10TestKernelPyi_param_1
)
{
	.reg .b32 	%r<8>;
	.reg .b64 	%rd<6>;
	// demoted variable
	.shared .align 4 .b8 _ZZ10TestKernelPyiE11shared_data[4096];
	ld.param.u64 	%rd3, [_Z10TestKernelPyi_param_0];
	ld.param.u32 	%r1, [_Z10TestKernelPyi_param_1];
	mov.u32 	%r2, %tid.x;
	// begin inline asm
	mov.u64 	%rd1, %clock64;
	// end inline asm
	mul.lo.s32 	%r3, %r1, %r2;
	shl.b32 	%r4, %r3, 2;
	mov.u32 	%r5, _ZZ10TestKernelPyiE11shared_data;
	add.s32 	%r6, %r5, %r4;
	mov.b32 	%r7, 1110441984;
	st.shared.u32 	[%r6], %r7;
	cvta.to.global.u64 	%rd4, %rd3;
	// begin inline asm
	mov.u64 	%rd2, %clock64;
	// end inline asm
	sub.s64 	%rd5, %rd2, %rd1;
	st.global.u64 	[%rd4], %rd5;
	ret;

}


// ===== COMPILED SASS (sm_100) =====

	.target	sm_100

	.elftype	@"ET_EXEC"


//--------------------- .note.nv.tkinfo           --------------------------
	.section	.note.nv.tkinfo,"",@"SHT_NOTE"
	.sectionflags	@"SHF_NOTE_NV_TKINFO"
	.tkinfo
        /*0018*/ 	.word	0x00000002
        /*0030*/ 	.string	""
        /*0030*/ 	.string	"ptxas"
        /*0030*/ 	.string	"Cuda compilation tools, release 13.0, V13.0.88"
        /*0030*/ 	.string	"Build cuda_13.0.r13.0/compiler.36424714_0"
        /*0030*/ 	.string	"-arch sm_100 -m 64 "



//--------------------- .note.nv.cuinfo           --------------------------
	.section	.note.nv.cuinfo,"",@"SHT_NOTE"
	.sectionflags	@"SHF_NOTE_NV_CUINFO"
        /*0018*/ 	.short	0x0002
        /*001a*/ 	.short	0x0064
        /*001c*/ 	.short	0x0082
	.zero		2


//--------------------- .nv.info                  --------------------------
	.section	.nv.info,"",@"SHT_CUDA_INFO"
	.align	4


	//----- nvinfo : EIATTR_REGCOUNT
	.align		4
        /*0000*/ 	.byte	0x04, 0x2f
        /*0002*/ 	.short	(.L_1 - .L_0)
	.align		4
.L_0:
        /*0004*/ 	.word	index@(_Z10TestKernelPyi)
        /*0008*/ 	.word	0x0000000a


	//----- nvinfo : EIATTR_FRAME_SIZE
	.align		4
.L_1:
        /*000c*/ 	.byte	0x04, 0x11
        /*000e*/ 	.short	(.L_3 - .L_2)
	.align		4
.L_2:
        /*0010*/ 	.word	index@(_Z10TestKernelPyi)
        /*0014*/ 	.word	0x00000000


	//----- nvinfo : EIATTR_MIN_STACK_SIZE
	.align		4
.L_3:
        /*0018*/ 	.byte	0x04, 0x12
        /*001a*/ 	.short	(.L_5 - .L_4)
	.align		4
.L_4:
        /*001c*/ 	.word	index@(_Z10TestKernelPyi)
        /*0020*/ 	.word	0x00000000
.L_5:


//--------------------- .nv.compat                --------------------------
	.section	.nv.compat,"",@"SHT_CUDA_COMPAT_INFO"
	.align	4
        /*0000*/ 	.byte	0x02, 0x09, 0x00, 0x00, 0x02, 0x02, 0x01, 0x00, 0x02, 0x05, 0x05, 0x00, 0x03, 0x07, 0x01, 0x01
        /*0010*/ 	.byte	0x02, 0x03, 0x00, 0x00, 0x02, 0x06, 0x01, 0x00, 0x04, 0x0b, 0x08, 0x00, 0x09, 0x00, 0x00, 0x00
        /*0020*/ 	.byte	0x00, 0x00, 0x00, 0x00


//--------------------- .nv.info._Z10TestKernelPyi --------------------------
	.section	.nv.info._Z10TestKernelPyi,"",@"SHT_CUDA_INFO"
	.sectionflags	@""
	.align	4


	//----- nvinfo : EIATTR_CUDA_API_VERSION
	.align		4
        /*0000*/ 	.byte	0x04, 0x37
        /*0002*/ 	.short	(.L_7 - .L_6)
.L_6:
        /*0004*/ 	.word	0x00000082


	//----- nvinfo : EIATTR_KPARAM_INFO
	.align		4
.L_7:
        /*0008*/ 	.byte	0x04, 0x17
        /*000a*/ 	.short	(.L_9 - .L_8)
.L_8:
        /*000c*/ 	.word	0x00000000
        /*0010*/ 	.short	0x0001
        /*0012*/ 	.short	0x0008
        /*0014*/ 	.byte	0x00, 0xf0, 0x11, 0x00


	//----- nvinfo : EIATTR_KPARAM_INFO
	.align		4
.L_9:
        /*0018*/ 	.byte	0x04, 0x17
        /*001a*/ 	.short	(.L_11 - .L_10)
.L_10:
        /*001c*/ 	.word	0x00000000
        /*0020*/ 	.short	0x0000
        /*0022*/ 	.short	0x0000
        /*0024*/ 	.byte	0x00, 0xf5, 0x21, 0x00


	//----- nvinfo : EIATTR_SPARSE_MMA_MASK
	.align		4
.L_11:
        /*0028*/ 	.byte	0x03, 0x50
        /*002a*/ 	.short	0x0000


	//----- nvinfo : EIATTR_MAXREG_COUNT
	.align		4
        /*002c*/ 	.byte	0x03, 0x1b
        /*002e*/ 	.short	0x00ff


	//----- nvinfo : EIATTR_MERCURY_ISA_VERSION
	.align		4
        /*0030*/ 	.byte	0x03, 0x5f
        /*0032*/ 	.short	0x0101


	//----- nvinfo : EIATTR_VRC_CTA_INIT_COUNT
	.align		4
        /*0034*/ 	.byte	0x02, 0x4a
	.zero		1
	.zero		1


	//----- nvinfo : EIATTR_EXIT_INSTR_OFFSETS
	.align		4
        /*0038*/ 	.byte	0x04, 0x1c
        /*003a*/ 	.short	(.L_13 - .L_12)


	//   ....[0]....
.L_12:
        /*003c*/ 	.word	0x00000120


	//----- nvinfo : EIATTR_CBANK_PARAM_SIZE
	.align		4
.L_13:
        /*0040*/ 	.byte	0x03, 0x19
        /*0042*/ 	.short	0x000c


	//----- nvinfo : EIATTR_PARAM_CBANK
	.align		4
        /*0044*/ 	.byte	0x04, 0x0a
        /*0046*/ 	.short	(.L_15 - .L_14)
	.align		4
.L_14:
        /*0048*/ 	.word	index@(.nv.constant0._Z10TestKernelPyi)
        /*004c*/ 	.short	0x0380
        /*004e*/ 	.short	0x000c


	//----- nvinfo : EIATTR_SW_WAR
	.align		4
.L_15:
        /*0050*/ 	.byte	0x04, 0x36
        /*0052*/ 	.short	(.L_17 - .L_16)
.L_16:
        /*0054*/ 	.word	0x00000008
.L_17:


//--------------------- .nv.callgraph             --------------------------
	.section	.nv.callgraph,"",@"SHT_CUDA_CALLGRAPH"
	.align	4
	.sectionentsize	8
	.align		4
        /*0000*/ 	.word	0x00000000
	.align		4
        /*0004*/ 	.word	0xffffffff
	.align		4
        /*0008*/ 	.word	0x00000000
	.align		4
        /*000c*/ 	.word	0xfffffffe
	.align		4
        /*0010*/ 	.word	0x00000000
	.align		4
        /*0014*/ 	.word	0xfffffffd
	.align		4
        /*0018*/ 	.word	0x00000000
	.align		4
        /*001c*/ 	.word	0xfffffffc


//--------------------- .text._Z10TestKernelPyi   --------------------------
	.section	.text._Z10TestKernelPyi,"ax",@progbits
	.align	128
        .global         _Z10TestKernelPyi
        .type           _Z10TestKernelPyi,@function
        .size           _Z10TestKernelPyi,(.L_x_1 - _Z10TestKernelPyi)
        .other          _Z10TestKernelPyi,@"STO_CUDA_ENTRY STV_DEFAULT"
_Z10TestKernelPyi:
.text._Z10TestKernelPyi:
[----:B------:R-:W-:Y:S01]  /*0000*/  LDC R1, c[0x0][0x37c] ;  /* 0x0000df00ff017b82 */ /* 0x000fe20000000800 */
[----:B------:R-:W0:Y:S01]  /*0010*/  S2R R0, SR_TID.X ;  /* 0x0000000000007919 */ /* 0x000e220000002100 */
[----:B------:R-:W1:Y:S01]  /*0020*/  LDCU.64 UR6, c[0x0][0x358] ;  /* 0x00006b00ff0677ac */ /* 0x000e620008000a00 */
[----:B------:R-:W-:Y:S01]  /*0030*/  NOP ;  /* 0x0000000000007918 */ /* 0x000fe20000000000 */
[----:B------:R-:W-:-:S04]  /*0040*/  CS2R R4, SR_CLOCKLO ;  /* 0x0000000000047805 */ /* 0x000fc80000015000 */
[----:B------:R-:W2:Y:S01]  /*0050*/  S2UR UR5, SR_CgaCtaId ;  /* 0x00000000000579c3 */ /* 0x000ea20000008800 */
[----:B------:R-:W0:Y:S01]  /*0060*/  LDCU UR8, c[0x0][0x388] ;  /* 0x00007100ff0877ac */ /* 0x000e220008000800 */
[----:B------:R-:W-:Y:S01]  /*0070*/  IMAD.MOV.U32 R3, RZ, RZ, 0x42300000 ;  /* 0x42300000ff037424 */ /* 0x000fe200078e00ff */
[----:B------:R-:W-:Y:S01]  /*0080*/  UMOV UR4, 0x400 ;  /* 0x0000040000047882 */ /* 0x000fe20000000000 */
[----:B0-----:R-:W-:Y:S01]  /*0090*/  IMAD R0, R0, UR8, RZ ;  /* 0x0000000800007c24 */ /* 0x001fe2000f8e02ff */
[----:B--2---:R-:W-:-:S06]  /*00a0*/  ULEA UR4, UR5, UR4, 0x18 ;  /* 0x0000000405047291 */ /* 0x004fcc000f8ec0ff */
[----:B------:R-:W-:-:S05]  /*00b0*/  LEA R0, R0, UR4, 0x2 ;  /* 0x0000000400007c11 */ /* 0x000fca000f8e10ff */
[----:B------:R0:W-:Y:S01]  /*00c0*/  STS [R0], R3 ;  /* 0x0000000300007388 */ /* 0x0001e20000000800 */
[----:B------:R-:W-:Y:S01]  /*00d0*/  CS2R R6, SR_CLOCKLO ;  /* 0x0000000000067805 */ /* 0x000fe20000015000 */
[----:B0-----:R-:W1:Y:S05]  /*00e0*/  LDC.64 R2, c[0x0][0x380] ;  /* 0x0000e000ff027b82 */ /* 0x001e6a0000000a00 */
[----:B------:R-:W-:-:S05]  /*00f0*/  IADD3 R4, P0, PT, -R4, R6, RZ ;  /* 0x0000000604047210 */ /* 0x000fca0007f1e1ff */
[----:B------:R-:W-:-:S05]  /*0100*/  IMAD.X R5, R7, 0x1, ~R5, P0 ;  /* 0x0000000107057824 */ /* 0x000fca00000e0e05 */
[----:B-1----:R-:W-:Y:S01]  /*0110*/  STG.E.64 desc[UR6][R2.64], R4 ;  /* 0x0000000402007986 */ /* 0x002fe2000c101b06 */
[----:B------:R-:W-:Y:S05]  /*0120*/  EXIT ;  /* 0x000000000000794d */ /* 0x000fea0003800000 */
.L_x_0:
[----:B------:R-:W-:-:S00]  /*0130*/  BRA `(.L_x_0) ;  /* 0xfffffffc00fc7947 */ /* 0x000fc0000383ffff */
[----:B------:R-:W-:-:S00]  /*0140*/  NOP ;  /* 0x0000000000007918 */ /* 0x000fc00000000000 */
        /* <DEDUP_REMOVED lines=11> */
.L_x_1:


//--------------------- .nv.shared._Z10TestKernelPyi --------------------------
	.section	.nv.shared._Z10TestKernelPyi,"aw",@nobits
	.sectionflags	@""
	.align	4
.nv.shared._Z10TestKernelPyi:
	.zero		5120


//--------------------- .nv.shared.reserved.0     --------------------------
	.section	.nv.shared.reserved.0,"aw",@nobits
	.weak		__nv_reservedSMEM_offset_0_alias
	.size		__nv_reservedSMEM_offset_0_alias, 0, 64
	.other		__nv_reservedSMEM_offset_0_alias,@"STO_CUDA_RESERVED_SHARED STV_DEFAULT"
__nv_reservedSMEM_offset_0_alias:
	.zero		0
	.zero		64


//--------------------- .nv.constant0._Z10TestKernelPyi --------------------------
	.section	.nv.constant0._Z10TestKernelPyi,"a",@progbits
	.sectionflags	@""
	.align	4
.nv.constant0._Z10TestKernelPyi:
	.zero		908


//--------------------- SYMBOLS --------------------------

	.type		.nv.reservedSmem.offset0,@object
	.size		.nv.reservedSmem.offset0,0x4
	.type		.nv.reservedSmem.cap,@object
	.size		.nv.reservedSmem.cap,0x4
